//
// Generated by NVIDIA NVVM Compiler
//
// Compiler Build ID: CL-36424714
// Cuda compilation tools, release 13.0, V13.0.88
// Based on NVVM 20.0.0
//

.version 9.0
.target sm_100
.address_size 64

	// .globl	_Z4initPdddddii
.extern .shared .align 16 .b8 grid_old_s[];

.visible .entry _Z4initPdddddii(
	.param .u64 .ptr .align 1 _Z4initPdddddii_param_0,
	.param .f64 _Z4initPdddddii_param_1,
	.param .f64 _Z4initPdddddii_param_2,
	.param .f64 _Z4initPdddddii_param_3,
	.param .f64 _Z4initPdddddii_param_4,
	.param .u32 _Z4initPdddddii_param_5,
	.param .u32 _Z4initPdddddii_param_6
)
{
	.reg .pred 	%p<4>;
	.reg .b32 	%r<17>;
	.reg .b64 	%rd<5>;
	.reg .b64 	%fd<26>;

	ld.param.u64 	%rd1, [_Z4initPdddddii_param_0];
	ld.param.f64 	%fd1, [_Z4initPdddddii_param_1];
	ld.param.f64 	%fd2, [_Z4initPdddddii_param_2];
	ld.param.f64 	%fd3, [_Z4initPdddddii_param_3];
	ld.param.f64 	%fd4, [_Z4initPdddddii_param_4];
	ld.param.u32 	%r4, [_Z4initPdddddii_param_5];
	ld.param.u32 	%r5, [_Z4initPdddddii_param_6];
	mov.u32 	%r7, %ctaid.y;
	shl.b32 	%r8, %r7, 4;
	mov.u32 	%r9, %tid.y;
	add.s32 	%r1, %r8, %r9;
	mov.u32 	%r10, %ctaid.x;
	shl.b32 	%r11, %r10, 4;
	mov.u32 	%r12, %tid.x;
	add.s32 	%r13, %r11, %r12;
	add.s32 	%r14, %r4, 2;
	setp.ge.s32 	%p1, %r1, %r14;
	add.s32 	%r3, %r5, 2;
	setp.ge.s32 	%p2, %r13, %r3;
	or.pred  	%p3, %p1, %p2;
	@%p3 bra 	$L__BB0_2;
	cvta.to.global.u64 	%rd2, %rd1;
	mul.lo.s32 	%r15, %r1, %r1;
	cvt.rn.f64.u32 	%fd5, %r15;
	mul.f64 	%fd6, %fd3, %fd5;
	mul.f64 	%fd7, %fd3, %fd6;
	mul.f64 	%fd8, %fd4, 0d4008000000000000;
	mul.f64 	%fd9, %fd4, %fd8;
	div.rn.f64 	%fd10, %fd7, %fd9;
	mov.f64 	%fd11, 0d3FF0000000000000;
	sub.f64 	%fd12, %fd11, %fd10;
	mul.f64 	%fd13, %fd12, 0d4008000000000000;
	mul.f64 	%fd14, %fd13, 0d4010000000000000;
	mul.f64 	%fd15, %fd14, 0d400921FB54442D18;
	mul.f64 	%fd16, %fd15, 0d3E7AD7F29ABCAF48;
	cvt.rn.f64.s32 	%fd17, %r13;
	fma.rn.f64 	%fd18, %fd2, %fd17, %fd1;
	mul.f64 	%fd19, %fd18, %fd16;
	cvt.rn.f64.u32 	%fd20, %r1;
	mul.f64 	%fd21, %fd19, %fd20;
	mul.f64 	%fd22, %fd3, %fd21;
	mul.f64 	%fd23, %fd4, 0d402921FB54442D18;
	mul.f64 	%fd24, %fd4, %fd23;
	div.rn.f64 	%fd25, %fd22, %fd24;
	mad.lo.s32 	%r16, %r3, %r1, %r13;
	mul.wide.s32 	%rd3, %r16, 8;
	add.s64 	%rd4, %rd2, %rd3;
	st.global.f64 	[%rd4], %fd25;
$L__BB0_2:
	ret;

}
	// .globl	_Z8writeOutPdS_ii
.visible .entry _Z8writeOutPdS_ii(
	.param .u64 .ptr .align 1 _Z8writeOutPdS_ii_param_0,
	.param .u64 .ptr .align 1 _Z8writeOutPdS_ii_param_1,
	.param .u32 _Z8writeOutPdS_ii_param_2,
	.param .u32 _Z8writeOutPdS_ii_param_3
)
{
	.reg .pred 	%p<4>;
	.reg .b32 	%r<16>;
	.reg .b64 	%rd<8>;
	.reg .b64 	%fd<2>;

	ld.param.u64 	%rd1, [_Z8writeOutPdS_ii_param_0];
	ld.param.u64 	%rd2, [_Z8writeOutPdS_ii_param_1];
	ld.param.u32 	%r4, [_Z8writeOutPdS_ii_param_2];
	ld.param.u32 	%r6, [_Z8writeOutPdS_ii_param_3];
	mov.u32 	%r7, %ctaid.y;
	shl.b32 	%r8, %r7, 4;
	mov.u32 	%r9, %tid.y;
	add.s32 	%r10, %r8, %r9;
	mov.u32 	%r11, %ctaid.x;
	shl.b32 	%r12, %r11, 4;
	mov.u32 	%r13, %tid.x;
	add.s32 	%r2, %r12, %r13;
	add.s32 	%r3, %r6, 2;
	setp.ge.s32 	%p1, %r2, %r3;
	add.s32 	%r14, %r4, 2;
	setp.ge.s32 	%p2, %r10, %r14;
	or.pred  	%p3, %p1, %p2;
	@%p3 bra 	$L__BB1_2;
	cvta.to.global.u64 	%rd3, %rd2;
	cvta.to.global.u64 	%rd4, %rd1;
	mad.lo.s32 	%r15, %r3, %r10, %r2;
	mul.wide.s32 	%rd5, %r15, 8;
	add.s64 	%rd6, %rd3, %rd5;
	ld.global.f64 	%fd1, [%rd6];
	add.s64 	%rd7, %rd4, %rd5;
	st.global.f64 	[%rd7], %fd1;
$L__BB1_2:
	ret;

}
	// .globl	_Z3runPdS_ddii
.visible .entry _Z3runPdS_ddii(
	.param .u64 .ptr .align 1 _Z3runPdS_ddii_param_0,
	.param .u64 .ptr .align 1 _Z3runPdS_ddii_param_1,
	.param .f64 _Z3runPdS_ddii_param_2,
	.param .f64 _Z3runPdS_ddii_param_3,
	.param .u32 _Z3runPdS_ddii_param_4,
	.param .u32 _Z3runPdS_ddii_param_5
)
{
	.reg .pred 	%p<19>;
	.reg .b32 	%r<21>;
	.reg .b64 	%rd<14>;
	.reg .b64 	%fd<31>;

	ld.param.u64 	%rd2, [_Z3runPdS_ddii_param_0];
	ld.param.u64 	%rd3, [_Z3runPdS_ddii_param_1];
	ld.param.f64 	%fd1, [_Z3runPdS_ddii_param_2];
	ld.param.f64 	%fd2, [_Z3runPdS_ddii_param_3];
	ld.param.u32 	%r7, [_Z3runPdS_ddii_param_4];
	ld.param.u32 	%r9, [_Z3runPdS_ddii_param_5];
	cvta.to.global.u64 	%rd1, %rd3;
	mov.u32 	%r10, %ctaid.y;
	shl.b32 	%r11, %r10, 4;
	mov.u32 	%r1, %tid.y;
	add.s32 	%r2, %r11, %r1;
	mov.u32 	%r12, %ctaid.x;
	shl.b32 	%r13, %r12, 4;
	mov.u32 	%r3, %tid.x;
	add.s32 	%r14, %r13, %r3;
	mad.lo.s32 	%r15, %r1, 18, %r3;
	add.s32 	%r16, %r7, 2;
	setp.ge.s32 	%p1, %r2, %r16;
	add.s32 	%r5, %r9, 2;
	setp.ge.s32 	%p2, %r14, %r5;
	shl.b32 	%r17, %r15, 3;
	mov.u32 	%r18, grid_old_s;
	add.s32 	%r6, %r18, %r17;
	or.pred  	%p3, %p1, %p2;
	@%p3 bra 	$L__BB2_2;
	cvta.to.global.u64 	%rd4, %rd2;
	mad.lo.s32 	%r19, %r5, %r2, %r14;
	mul.wide.s32 	%rd5, %r19, 8;
	add.s64 	%rd6, %rd4, %rd5;
	ld.global.f64 	%fd3, [%rd6];
	st.shared.f64 	[%r6], %fd3;
$L__BB2_2:
	bar.sync 	0;
	setp.gt.s32 	%p4, %r14, %r9;
	setp.eq.s32 	%p5, %r14, 0;
	setp.gt.s32 	%p6, %r2, %r7;
	or.pred  	%p7, %p4, %p6;
	or.pred  	%p8, %p7, %p5;
	setp.eq.s32 	%p9, %r2, 0;
	or.pred  	%p10, %p9, %p8;
	@%p10 bra 	$L__BB2_7;
	setp.eq.s32 	%p11, %r3, 0;
	setp.eq.s32 	%p12, %r3, 17;
	or.pred  	%p13, %p11, %p12;
	setp.eq.s32 	%p14, %r1, 0;
	or.pred  	%p15, %p14, %p13;
	setp.eq.s32 	%p16, %r1, 17;
	or.pred  	%p17, %p16, %p15;
	@%p17 bra 	$L__BB2_7;
	setp.ne.s32 	%p18, %r2, 1;
	@%p18 bra 	$L__BB2_6;
	ld.shared.f64 	%fd18, [%r6+144];
	ld.shared.f64 	%fd19, [%r6];
	mul.f64 	%fd20, %fd19, 0dC010000000000000;
	fma.rn.f64 	%fd21, %fd18, 0d4000000000000000, %fd20;
	ld.shared.f64 	%fd22, [%r6+8];
	add.f64 	%fd23, %fd19, %fd19;
	sub.f64 	%fd24, %fd22, %fd23;
	ld.shared.f64 	%fd25, [%r6+-8];
	add.f64 	%fd26, %fd25, %fd24;
	mul.f64 	%fd27, %fd2, %fd26;
	fma.rn.f64 	%fd28, %fd1, %fd21, %fd27;
	cvt.s64.s32 	%rd9, %r14;
	cvt.s64.s32 	%rd10, %r9;
	add.s64 	%rd11, %rd10, %rd9;
	shl.b64 	%rd12, %rd11, 3;
	add.s64 	%rd13, %rd1, %rd12;
	ld.global.f64 	%fd29, [%rd13+16];
	add.f64 	%fd30, %fd29, %fd28;
	st.global.f64 	[%rd13+16], %fd30;
	bra.uni 	$L__BB2_7;
$L__BB2_6:
	ld.shared.f64 	%fd4, [%r6+144];
	ld.shared.f64 	%fd5, [%r6];
	add.f64 	%fd6, %fd5, %fd5;
	sub.f64 	%fd7, %fd4, %fd6;
	ld.shared.f64 	%fd8, [%r6+-144];
	add.f64 	%fd9, %fd8, %fd7;
	ld.shared.f64 	%fd10, [%r6+8];
	sub.f64 	%fd11, %fd10, %fd6;
	ld.shared.f64 	%fd12, [%r6+-8];
	add.f64 	%fd13, %fd12, %fd11;
	mul.f64 	%fd14, %fd2, %fd13;
	fma.rn.f64 	%fd15, %fd1, %fd9, %fd14;
	mad.lo.s32 	%r20, %r5, %r2, %r14;
	mul.wide.s32 	%rd7, %r20, 8;
	add.s64 	%rd8, %rd1, %rd7;
	ld.global.f64 	%fd16, [%rd8];
	add.f64 	%fd17, %fd16, %fd15;
	st.global.f64 	[%rd8], %fd17;
$L__BB2_7:
	ret;

}


// ===== COMPILED SASS (sm_100) =====

	.target	sm_100

	.elftype	@"ET_EXEC"


//--------------------- .note.nv.tkinfo           --------------------------
	.section	.note.nv.tkinfo,"",@"SHT_NOTE"
	.sectionflags	@"SHF_NOTE_NV_TKINFO"
	.tkinfo
        /*0018*/ 	.word	0x00000002
        /*0030*/ 	.string	""
        /*0030*/ 	.string	"ptxas"
        /*0030*/ 	.string	"Cuda compilation tools, release 13.0, V13.0.88"
        /*0030*/ 	.string	"Build cuda_13.0.r13.0/compiler.36424714_0"
        /*0030*/ 	.string	"-arch sm_100 -m 64 "



//--------------------- .note.nv.cuinfo           --------------------------
	.section	.note.nv.cuinfo,"",@"SHT_NOTE"
	.sectionflags	@"SHF_NOTE_NV_CUINFO"
        /*0018*/ 	.short	0x0002
        /*001a*/ 	.short	0x0064
        /*001c*/ 	.short	0x0082
	.zero		2


//--------------------- .nv.info                  --------------------------
	.section	.nv.info,"",@"SHT_CUDA_INFO"
	.align	4


	//----- nvinfo : EIATTR_REGCOUNT
	.align		4
        /*0000*/ 	.byte	0x04, 0x2f
        /*0002*/ 	.short	(.L_1 - .L_0)
	.align		4
.L_0:
        /*0004*/ 	.word	index@(_Z4initPdddddii)
        /*0008*/ 	.word	0x0000001a


	//----- nvinfo : EIATTR_FRAME_SIZE
	.align		4
.L_1:
        /*000c*/ 	.byte	0x04, 0x11
        /*000e*/ 	.short	(.L_3 - .L_2)
	.align		4
.L_2:
        /*0010*/ 	.word	index@($__internal_0_$__cuda_sm20_div_rn_f64_full)
        /*0014*/ 	.word	0x00000000


	//----- nvinfo : EIATTR_FRAME_SIZE
	.align		4
.L_3:
        /*0018*/ 	.byte	0x04, 0x11
        /*001a*/ 	.short	(.L_5 - .L_4)
	.align		4
.L_4:
        /*001c*/ 	.word	index@(_Z4initPdddddii)
        /*0020*/ 	.word	0x00000000


	//----- nvinfo : EIATTR_REGCOUNT
	.align		4
.L_5:
        /*0024*/ 	.byte	0x04, 0x2f
        /*0026*/ 	.short	(.L_7 - .L_6)
	.align		4
.L_6:
        /*0028*/ 	.word	index@(_Z8writeOutPdS_ii)
        /*002c*/ 	.word	0x0000000a


	//----- nvinfo : EIATTR_FRAME_SIZE
	.align		4
.L_7:
        /*0030*/ 	.byte	0x04, 0x11
        /*0032*/ 	.short	(.L_9 - .L_8)
	.align		4
.L_8:
        /*0034*/ 	.word	index@(_Z8writeOutPdS_ii)
        /*0038*/ 	.word	0x00000000


	//----- nvinfo : EIATTR_REGCOUNT
	.align		4
.L_9:
        /*003c*/ 	.byte	0x04, 0x2f
        /*003e*/ 	.short	(.L_11 - .L_10)
	.align		4
.L_10:
        /*0040*/ 	.word	index@(_Z3runPdS_ddii)
        /*0044*/ 	.word	0x00000012


	//----- nvinfo : EIATTR_FRAME_SIZE
	.align		4
.L_11:
        /*0048*/ 	.byte	0x04, 0x11
        /*004a*/ 	.short	(.L_13 - .L_12)
	.align		4
.L_12:
        /*004c*/ 	.word	index@(_Z3runPdS_ddii)
        /*0050*/ 	.word	0x00000000


	//----- nvinfo : EIATTR_MIN_STACK_SIZE
	.align		4
.L_13:
        /*0054*/ 	.byte	0x04, 0x12
        /*0056*/ 	.short	(.L_15 - .L_14)
	.align		4
.L_14:
        /*0058*/ 	.word	index@(_Z3runPdS_ddii)
        /*005c*/ 	.word	0x00000000


	//----- nvinfo : EIATTR_MIN_STACK_SIZE
	.align		4
.L_15:
        /*0060*/ 	.byte	0x04, 0x12
        /*0062*/ 	.short	(.L_17 - .L_16)
	.align		4
.L_16:
        /*0064*/ 	.word	index@(_Z8writeOutPdS_ii)
        /*0068*/ 	.word	0x00000000


	//----- nvinfo : EIATTR_MIN_STACK_SIZE
	.align		4
.L_17:
        /*006c*/ 	.byte	0x04, 0x12
        /*006e*/ 	.short	(.L_19 - .L_18)
	.align		4
.L_18:
        /*0070*/ 	.word	index@(_Z4initPdddddii)
        /*0074*/ 	.word	0x00000000
.L_19:


//--------------------- .nv.compat                --------------------------
	.section	.nv.compat,"",@"SHT_CUDA_COMPAT_INFO"
	.align	4
        /*0000*/ 	.byte	0x02, 0x09, 0x00, 0x00, 0x02, 0x02, 0x01, 0x00, 0x02, 0x05, 0x05, 0x00, 0x03, 0x07, 0x01, 0x01
        /*0010*/ 	.byte	0x02, 0x03, 0x00, 0x00, 0x02, 0x06, 0x01, 0x00, 0x04, 0x0b, 0x08, 0x00, 0x01, 0x00, 0x00, 0x00
        /*0020*/ 	.byte	0x00, 0x00, 0x00, 0x00


//--------------------- .nv.info._Z3runPdS_ddii   --------------------------
	.section	.nv.info._Z3runPdS_ddii,"",@"SHT_CUDA_INFO"
	.sectionflags	@""
	.align	4


	//----- nvinfo : EIATTR_CUDA_API_VERSION
	.align		4
        /*0000*/ 	.byte	0x04, 0x37
        /*0002*/ 	.short	(.L_21 - .L_20)
.L_20:
        /*0004*/ 	.word	0x00000082


	//----- nvinfo : EIATTR_KPARAM_INFO
	.align		4
.L_21:
        /*0008*/ 	.byte	0x04, 0x17
        /*000a*/ 	.short	(.L_23 - .L_22)
.L_22:
        /*000c*/ 	.word	0x00000000
        /*0010*/ 	.short	0x0005
        /*0012*/ 	.short	0x0024
        /*0014*/ 	.byte	0x00, 0xf0, 0x11, 0x00


	//----- nvinfo : EIATTR_KPARAM_INFO
	.align		4
.L_23:
        /*0018*/ 	.byte	0x04, 0x17
        /*001a*/ 	.short	(.L_25 - .L_24)
.L_24:
        /*001c*/ 	.word	0x00000000
        /*0020*/ 	.short	0x0004
        /*0022*/ 	.short	0x0020
        /*0024*/ 	.byte	0x00, 0xf0, 0x11, 0x00


	//----- nvinfo : EIATTR_KPARAM_INFO
	.align		4
.L_25:
        /*0028*/ 	.byte	0x04, 0x17
        /*002a*/ 	.short	(.L_27 - .L_26)
.L_26:
        /*002c*/ 	.word	0x00000000
        /*0030*/ 	.short	0x0003
        /*0032*/ 	.short	0x0018
        /*0034*/ 	.byte	0x00, 0xf0, 0x21, 0x00


	//----- nvinfo : EIATTR_KPARAM_INFO
	.align		4
.L_27:
        /*0038*/ 	.byte	0x04, 0x17
        /*003a*/ 	.short	(.L_29 - .L_28)
.L_28:
        /*003c*/ 	.word	0x00000000
        /*0040*/ 	.short	0x0002
        /*0042*/ 	.short	0x0010
        /*0044*/ 	.byte	0x00, 0xf0, 0x21, 0x00


	//----- nvinfo : EIATTR_KPARAM_INFO
	.align		4
.L_29:
        /*0048*/ 	.byte	0x04, 0x17
        /*004a*/ 	.short	(.L_31 - .L_30)
.L_30:
        /*004c*/ 	.word	0x00000000
        /*0050*/ 	.short	0x0001
        /*0052*/ 	.short	0x0008
        /*0054*/ 	.byte	0x00, 0xf5, 0x21, 0x00


	//----- nvinfo : EIATTR_KPARAM_INFO
	.align		4
.L_31:
        /*0058*/ 	.byte	0x04, 0x17
        /*005a*/ 	.short	(.L_33 - .L_32)
.L_32:
        /*005c*/ 	.word	0x00000000
        /*0060*/ 	.short	0x0000
        /*0062*/ 	.short	0x0000
        /*0064*/ 	.byte	0x00, 0xf5, 0x21, 0x00


	//----- nvinfo : EIATTR_SPARSE_MMA_MASK
	.align		4
.L_33:
        /*0068*/ 	.byte	0x03, 0x50
        /*006a*/ 	.short	0x0000


	//----- nvinfo : EIATTR_MAXREG_COUNT
	.align		4
        /*006c*/ 	.byte	0x03, 0x1b
        /*006e*/ 	.short	0x00ff


	//----- nvinfo : EIATTR_NUM_BARRIERS
	.align		4
        /*0070*/ 	.byte	0x02, 0x4c
        /*0072*/ 	.byte	0x01
	.zero		1


	//----- nvinfo : EIATTR_MERCURY_ISA_VERSION
	.align		4
        /*0074*/ 	.byte	0x03, 0x5f
        /*0076*/ 	.short	0x0101


	//----- nvinfo : EIATTR_VRC_CTA_INIT_COUNT
	.align		4
        /*0078*/ 	.byte	0x02, 0x4a
	.zero		1
	.zero		1


	//----- nvinfo : EIATTR_EXIT_INSTR_OFFSETS
	.align		4
        /*007c*/ 	.byte	0x04, 0x1c
        /*007e*/ 	.short	(.L_35 - .L_34)


	//   ....[0]....
.L_34:
        /*0080*/ 	.word	0x000001c0


	//   ....[1]....
        /*0084*/ 	.word	0x00000210


	//   ....[2]....
        /*0088*/ 	.word	0x00000390


	//   ....[3]....
        /*008c*/ 	.word	0x000004d0


	//----- nvinfo : EIATTR_CRS_STACK_SIZE
	.align		4
.L_35:
        /*0090*/ 	.byte	0x04, 0x1e
        /*0092*/ 	.short	(.L_37 - .L_36)
.L_36:
        /*0094*/ 	.word	0x00000000


	//----- nvinfo : EIATTR_CBANK_PARAM_SIZE
	.align		4
.L_37:
        /*0098*/ 	.byte	0x03, 0x19
        /*009a*/ 	.short	0x0028


	//----- nvinfo : EIATTR_PARAM_CBANK
	.align		4
        /*009c*/ 	.byte	0x04, 0x0a
        /*009e*/ 	.short	(.L_39 - .L_38)
	.align		4
.L_38:
        /*00a0*/ 	.word	index@(.nv.constant0._Z3runPdS_ddii)
        /*00a4*/ 	.short	0x0380
        /*00a6*/ 	.short	0x0028


	//----- nvinfo : EIATTR_SW_WAR
	.align		4
.L_39:
        /*00a8*/ 	.byte	0x04, 0x36
        /*00aa*/ 	.short	(.L_41 - .L_40)
.L_40:
        /*00ac*/ 	.word	0x00000008
.L_41:


//--------------------- .nv.info._Z8writeOutPdS_ii --------------------------
	.section	.nv.info._Z8writeOutPdS_ii,"",@"SHT_CUDA_INFO"
	.sectionflags	@""
	.align	4


	//----- nvinfo : EIATTR_CUDA_API_VERSION
	.align		4
        /*0000*/ 	.byte	0x04, 0x37
        /*0002*/ 	.short	(.L_43 - .L_42)
.L_42:
        /*0004*/ 	.word	0x00000082


	//----- nvinfo : EIATTR_KPARAM_INFO
	.align		4
.L_43:
        /*0008*/ 	.byte	0x04, 0x17
        /*000a*/ 	.short	(.L_45 - .L_44)
.L_44:
        /*000c*/ 	.word	0x00000000
        /*0010*/ 	.short	0x0003
        /*0012*/ 	.short	0x0014
        /*0014*/ 	.byte	0x00, 0xf0, 0x11, 0x00


	//----- nvinfo : EIATTR_KPARAM_INFO
	.align		4
.L_45:
        /*0018*/ 	.byte	0x04, 0x17
        /*001a*/ 	.short	(.L_47 - .L_46)
.L_46:
        /*001c*/ 	.word	0x00000000
        /*0020*/ 	.short	0x0002
        /*0022*/ 	.short	0x0010
        /*0024*/ 	.byte	0x00, 0xf0, 0x11, 0x00


	//----- nvinfo : EIATTR_KPARAM_INFO
	.align		4
.L_47:
        /*0028*/ 	.byte	0x04, 0x17
        /*002a*/ 	.short	(.L_49 - .L_48)
.L_48:
        /*002c*/ 	.word	0x00000000
        /*0030*/ 	.short	0x0001
        /*0032*/ 	.short	0x0008
        /*0034*/ 	.byte	0x00, 0xf5, 0x21, 0x00


	//----- nvinfo : EIATTR_KPARAM_INFO
	.align		4
.L_49:
        /*0038*/ 	.byte	0x04, 0x17
        /*003a*/ 	.short	(.L_51 - .L_50)
.L_50:
        /*003c*/ 	.word	0x00000000
        /*0040*/ 	.short	0x0000
        /*0042*/ 	.short	0x0000
        /*0044*/ 	.byte	0x00, 0xf5, 0x21, 0x00


	//----- nvinfo : EIATTR_SPARSE_MMA_MASK
	.align		4
.L_51:
        /*0048*/ 	.byte	0x03, 0x50
        /*004a*/ 	.short	0x0000


	//----- nvinfo : EIATTR_MAXREG_COUNT
	.align		4
        /*004c*/ 	.byte	0x03, 0x1b
        /*004e*/ 	.short	0x00ff


	//----- nvinfo : EIATTR_MERCURY_ISA_VERSION
	.align		4
        /*0050*/ 	.byte	0x03, 0x5f
        /*0052*/ 	.short	0x0101


	//----- nvinfo : EIATTR_VRC_CTA_INIT_COUNT
	.align		4
        /*0054*/ 	.byte	0x02, 0x4a
	.zero		1
	.zero		1


	//----- nvinfo : EIATTR_EXIT_INSTR_OFFSETS
	.align		4
        /*0058*/ 	.byte	0x04, 0x1c
        /*005a*/ 	.short	(.L_53 - .L_52)


	//   ....[0]....
.L_52:
        /*005c*/ 	.word	0x000000c0


	//   ....[1]....
        /*0060*/ 	.word	0x00000150


	//----- nvinfo : EIATTR_CBANK_PARAM_SIZE
	.align		4
.L_53:
        /*0064*/ 	.byte	0x03, 0x19
        /*0066*/ 	.short	0x0018


	//----- nvinfo : EIATTR_PARAM_CBANK
	.align		4
        /*0068*/ 	.byte	0x04, 0x0a
        /*006a*/ 	.short	(.L_55 - .L_54)
	.align		4
.L_54:
        /*006c*/ 	.word	index@(.nv.constant0._Z8writeOutPdS_ii)
        /*0070*/ 	.short	0x0380
        /*0072*/ 	.short	0x0018


	//----- nvinfo : EIATTR_SW_WAR
	.align		4
.L_55:
        /*0074*/ 	.byte	0x04, 0x36
        /*0076*/ 	.short	(.L_57 - .L_56)
.L_56:
        /*0078*/ 	.word	0x00000008
.L_57:


//--------------------- .nv.info._Z4initPdddddii  --------------------------
	.section	.nv.info._Z4initPdddddii,"",@"SHT_CUDA_INFO"
	.sectionflags	@""
	.align	4


	//----- nvinfo : EIATTR_CUDA_API_VERSION
	.align		4
        /*0000*/ 	.byte	0x04, 0x37
        /*0002*/ 	.short	(.L_59 - .L_58)
.L_58:
        /*0004*/ 	.word	0x00000082


	//----- nvinfo : EIATTR_KPARAM_INFO
	.align		4
.L_59:
        /*0008*/ 	.byte	0x04, 0x17
        /*000a*/ 	.short	(.L_61 - .L_60)
.L_60:
        /*000c*/ 	.word	0x00000000
        /*0010*/ 	.short	0x0006
        /*0012*/ 	.short	0x002c
        /*0014*/ 	.byte	0x00, 0xf0, 0x11, 0x00


	//----- nvinfo : EIATTR_KPARAM_INFO
	.align		4
.L_61:
        /*0018*/ 	.byte	0x04, 0x17
        /*001a*/ 	.short	(.L_63 - .L_62)
.L_62:
        /*001c*/ 	.word	0x00000000
        /*0020*/ 	.short	0x0005
        /*0022*/ 	.short	0x0028
        /*0024*/ 	.byte	0x00, 0xf0, 0x11, 0x00


	//----- nvinfo : EIATTR_KPARAM_INFO
	.align		4
.L_63:
        /*0028*/ 	.byte	0x04, 0x17
        /*002a*/ 	.short	(.L_65 - .L_64)
.L_64:
        /*002c*/ 	.word	0x00000000
        /*0030*/ 	.short	0x0004
        /*0032*/ 	.short	0x0020
        /*0034*/ 	.byte	0x00, 0xf0, 0x21, 0x00


	//----- nvinfo : EIATTR_KPARAM_INFO
	.align		4
.L_65:
        /*0038*/ 	.byte	0x04, 0x17
        /*003a*/ 	.short	(.L_67 - .L_66)
.L_66:
        /*003c*/ 	.word	0x00000000
        /*0040*/ 	.short	0x0003
        /*0042*/ 	.short	0x0018
        /*0044*/ 	.byte	0x00, 0xf0, 0x21, 0x00


	//----- nvinfo : EIATTR_KPARAM_INFO
	.align		4
.L_67:
        /*0048*/ 	.byte	0x04, 0x17
        /*004a*/ 	.short	(.L_69 - .L_68)
.L_68:
        /*004c*/ 	.word	0x00000000
        /*0050*/ 	.short	0x0002
        /*0052*/ 	.short	0x0010
        /*0054*/ 	.byte	0x00, 0xf0, 0x21, 0x00


	//----- nvinfo : EIATTR_KPARAM_INFO
	.align		4
.L_69:
        /*0058*/ 	.byte	0x04, 0x17
        /*005a*/ 	.short	(.L_71 - .L_70)
.L_70:
        /*005c*/ 	.word	0x00000000
        /*0060*/ 	.short	0x0001
        /*0062*/ 	.short	0x0008
        /*0064*/ 	.byte	0x00, 0xf0, 0x21, 0x00


	//----- nvinfo : EIATTR_KPARAM_INFO
	.align		4
.L_71:
        /*0068*/ 	.byte	0x04, 0x17
        /*006a*/ 	.short	(.L_73 - .L_72)
.L_72:
        /*006c*/ 	.word	0x00000000
        /*0070*/ 	.short	0x0000
        /*0072*/ 	.short	0x0000
        /*0074*/ 	.byte	0x00, 0xf5, 0x21, 0x00


	//----- nvinfo : EIATTR_SPARSE_MMA_MASK
	.align		4
.L_73:
        /*0078*/ 	.byte	0x03, 0x50
        /*007a*/ 	.short	0x0000


	//----- nvinfo : EIATTR_MAXREG_COUNT
	.align		4
        /*007c*/ 	.byte	0x03, 0x1b
        /*007e*/ 	.short	0x00ff


	//----- nvinfo : EIATTR_MERCURY_ISA_VERSION
	.align		4
        /*0080*/ 	.byte	0x03, 0x5f
        /*0082*/ 	.short	0x0101


	//----- nvinfo : EIATTR_VRC_CTA_INIT_COUNT
	.align		4
        /*0084*/ 	.byte	0x02, 0x4a
	.zero		1
	.zero		1


	//----- nvinfo : EIATTR_EXIT_INSTR_OFFSETS
	.align		4
        /*0088*/ 	.byte	0x04, 0x1c
        /*008a*/ 	.short	(.L_75 - .L_74)


	//   ....[0]....
.L_74:
        /*008c*/ 	.word	0x000000c0


	//   ....[1]....
        /*0090*/ 	.word	0x00000600


	//----- nvinfo : EIATTR_CRS_STACK_SIZE
	.align		4
.L_75:
        /*0094*/ 	.byte	0x04, 0x1e
        /*0096*/ 	.short	(.L_77 - .L_76)
.L_76:
        /*0098*/ 	.word	0x00000000


	//----- nvinfo : EIATTR_CBANK_PARAM_SIZE
	.align		4
.L_77:
        /*009c*/ 	.byte	0x03, 0x19
        /*009e*/ 	.short	0x0030


	//----- nvinfo : EIATTR_PARAM_CBANK
	.align		4
        /*00a0*/ 	.byte	0x04, 0x0a
        /*00a2*/ 	.short	(.L_79 - .L_78)
	.align		4
.L_78:
        /*00a4*/ 	.word	index@(.nv.constant0._Z4initPdddddii)
        /*00a8*/ 	.short	0x0380
        /*00aa*/ 	.short	0x0030


	//----- nvinfo : EIATTR_SW_WAR
	.align		4
.L_79:
        /*00ac*/ 	.byte	0x04, 0x36
        /*00ae*/ 	.short	(.L_81 - .L_80)
.L_80:
        /*00b0*/ 	.word	0x00000008
.L_81:


//--------------------- .nv.callgraph             --------------------------
	.section	.nv.callgraph,"",@"SHT_CUDA_CALLGRAPH"
	.align	4
	.sectionentsize	8
	.align		4
        /*0000*/ 	.word	0x00000000
	.align		4
        /*0004*/ 	.word	0xffffffff
	.align		4
        /*0008*/ 	.word	0x00000000
	.align		4
        /*000c*/ 	.word	0xfffffffe
	.align		4
        /*0010*/ 	.word	0x00000000
	.align		4
        /*0014*/ 	.word	0xfffffffd
	.align		4
        /*0018*/ 	.word	0x00000000
	.align		4
        /*001c*/ 	.word	0xfffffffc


//--------------------- .text._Z3runPdS_ddii      --------------------------
	.section	.text._Z3runPdS_ddii,"ax",@progbits
	.align	128
        .global         _Z3runPdS_ddii
        .type           _Z3runPdS_ddii,@function
        .size           _Z3runPdS_ddii,(.L_x_14 - _Z3runPdS_ddii)
        .other          _Z3runPdS_ddii,@"STO_CUDA_ENTRY STV_DEFAULT"
_Z3runPdS_ddii:
.text._Z3runPdS_ddii:
[----:B------:R-:W-:Y:S01]  /*0000*/  LDC R1, c[0x0][0x37c] ;  /* 0x0000df00ff017b82 */ /* 0x000fe20000000800 */
[----:B------:R-:W0:Y:S01]  /*0010*/  S2R R5, SR_CTAID.X ;  /* 0x0000000000057919 */ /* 0x000e220000002500 */
[----:B------:R-:W1:Y:S01]  /*0020*/  LDCU.64 UR10, c[0x0][0x3a0] ;  /* 0x00007400ff0a77ac */ /* 0x000e620008000a00 */
[----:B------:R-:W0:Y:S01]  /*0030*/  S2R R6, SR_TID.X ;  /* 0x0000000000067919 */ /* 0x000e220000002100 */
[----:B------:R-:W2:Y:S01]  /*0040*/  LDCU.64 UR8, c[0x0][0x358] ;  /* 0x00006b00ff0877ac */ /* 0x000ea20008000a00 */
[----:B------:R-:W3:Y:S01]  /*0050*/  S2R R4, SR_CTAID.Y ;  /* 0x0000000000047919 */ /* 0x000ee20000002600 */
[----:B------:R-:W3:Y:S01]  /*0060*/  S2R R9, SR_TID.Y ;  /* 0x0000000000097919 */ /* 0x000ee20000002200 */
[----:B-1----:R-:W-:Y:S02]  /*0070*/  UIADD3 UR6, UPT, UPT, UR11, 0x2, URZ ;  /* 0x000000020b067890 */ /* 0x002fe4000fffe0ff */
[----:B------:R-:W-:Y:S01]  /*0080*/  UIADD3 UR4, UPT, UPT, UR10, 0x2, URZ ;  /* 0x000000020a047890 */ /* 0x000fe2000fffe0ff */
[----:B0-----:R-:W-:-:S05]  /*0090*/  IMAD R5, R5, 0x10, R6 ;  /* 0x0000001005057824 */ /* 0x001fca00078e0206 */
[----:B------:R-:W-:Y:S01]  /*00a0*/  ISETP.GE.AND P0, PT, R5, UR6, PT ;  /* 0x0000000605007c0c */ /* 0x000fe2000bf06270 */
[----:B---3--:R-:W-:-:S05]  /*00b0*/  IMAD R4, R4, 0x10, R9 ;  /* 0x0000001004047824 */ /* 0x008fca00078e0209 */
[----:B------:R-:W-:-:S13]  /*00c0*/  ISETP.GE.OR P0, PT, R4, UR4, P0 ;  /* 0x0000000404007c0c */ /* 0x000fda0008706670 */
[----:B------:R-:W0:Y:S01]  /*00d0*/  @!P0 LDC.64 R2, c[0x0][0x380] ;  /* 0x0000e000ff028b82 */ /* 0x000e220000000a00 */
[----:B------:R-:W-:-:S04]  /*00e0*/  @!P0 IMAD R7, R4, UR6, R5 ;  /* 0x0000000604078c24 */ /* 0x000fc8000f8e0205 */
[----:B0-----:R-:W-:-:S06]  /*00f0*/  @!P0 IMAD.WIDE R2, R7, 0x8, R2 ;  /* 0x0000000807028825 */ /* 0x001fcc00078e0202 */
[----:B--2---:R-:W2:Y:S01]  /*0100*/  @!P0 LDG.E.64 R2, desc[UR8][R2.64] ;  /* 0x0000000802028981 */ /* 0x004ea2000c1e1b00 */
[----:B------:R-:W0:Y:S01]  /*0110*/  S2UR UR5, SR_CgaCtaId ;  /* 0x00000000000579c3 */ /* 0x000e220000008800 */
[----:B------:R-:W-:Y:S01]  /*0120*/  UMOV UR4, 0x400 ;  /* 0x0000040000047882 */ /* 0x000fe20000000000 */
[----:B------:R-:W-:Y:S01]  /*0130*/  IMAD R0, R9, 0x12, R6 ;  /* 0x0000001209007824 */ /* 0x000fe200078e0206 */
[----:B------:R-:W-:-:S04]  /*0140*/  ISETP.GT.AND P1, PT, R4, UR10, PT ;  /* 0x0000000a04007c0c */ /* 0x000fc8000bf24270 */
[----:B------:R-:W-:-:S04]  /*0150*/  ISETP.GT.OR P1, PT, R5, UR11, P1 ;  /* 0x0000000b05007c0c */ /* 0x000fc80008f24670 */
[----:B------:R-:W-:-:S04]  /*0160*/  ISETP.EQ.OR P1, PT, R5, RZ, P1 ;  /* 0x000000ff0500720c */ /* 0x000fc80000f22670 */
[----:B------:R-:W-:Y:S01]  /*0170*/  ISETP.EQ.OR P1, PT, R4, RZ, P1 ;  /* 0x000000ff0400720c */ /* 0x000fe20000f22670 */
[----:B0-----:R-:W-:-:S06]  /*0180*/  ULEA UR4, UR5, UR4, 0x18 ;  /* 0x0000000405047291 */ /* 0x001fcc000f8ec0ff */
[----:B------:R-:W-:-:S05]  /*0190*/  LEA R0, R0, UR4, 0x3 ;  /* 0x0000000400007c11 */ /* 0x000fca000f8e18ff */
[----:B--2---:R0:W-:Y:S01]  /*01a0*/  @!P0 STS.64 [R0], R2 ;  /* 0x0000000200008388 */ /* 0x0041e20000000a00 */
[----:B------:R-:W-:Y:S06]  /*01b0*/  BAR.SYNC.DEFER_BLOCKING 0x0 ;  /* 0x0000000000007b1d */ /* 0x000fec0000010000 */
[----:B------:R-:W-:Y:S05]  /*01c0*/  @P1 EXIT ;  /* 0x000000000000194d */ /* 0x000fea0003800000 */
[----:B------:R-:W-:-:S04]  /*01d0*/  ISETP.NE.AND P0, PT, R6, 0x11, PT ;  /* 0x000000110600780c */ /* 0x000fc80003f05270 */
[----:B------:R-:W-:-:S04]  /*01e0*/  ISETP.EQ.OR P0, PT, R6, RZ, !P0 ;  /* 0x000000ff0600720c */ /* 0x000fc80004702670 */
[----:B------:R-:W-:-:S04]  /*01f0*/  ISETP.EQ.OR P0, PT, R9, RZ, P0 ;  /* 0x000000ff0900720c */ /* 0x000fc80000702670 */
[----:B------:R-:W-:-:S13]  /*0200*/  ISETP.EQ.OR P0, PT, R9, 0x11, P0 ;  /* 0x000000110900780c */ /* 0x000fda0000702670 */
[----:B------:R-:W-:Y:S05]  /*0210*/  @P0 EXIT ;  /* 0x000000000000094d */ /* 0x000fea0003800000 */
[----:B------:R-:W-:-:S13]  /*0220*/  ISETP.NE.AND P0, PT, R4, 0x1, PT ;  /* 0x000000010400780c */ /* 0x000fda0003f05270 */
[----:B------:R-:W-:Y:S05]  /*0230*/  @P0 BRA `(.L_x_0) ;  /* 0x0000000000580947 */ /* 0x000fea0003800000 */
[----:B------:R-:W1:Y:S01]  /*0240*/  LDCU.64 UR12, c[0x0][0x388] ;  /* 0x00007100ff0c77ac */ /* 0x000e620008000a00 */
[----:B0-----:R-:W-:Y:S01]  /*0250*/  IADD3 R3, P0, PT, R5, UR11, RZ ;  /* 0x0000000b05037c10 */ /* 0x001fe2000ff1e0ff */
[----:B------:R-:W0:Y:S01]  /*0260*/  LDS.64 R6, [R0] ;  /* 0x0000000000067984 */ /* 0x000e220000000a00 */
[----:B------:R-:W-:-:S03]  /*0270*/  USHF.R.S32.HI UR4, URZ, 0x1f, UR11 ;  /* 0x0000001fff047899 */ /* 0x000fc6000801140b */
[----:B------:R-:W2:Y:S03]  /*0280*/  LDS.64 R8, [R0+0x8] ;  /* 0x0000080000087984 */ /* 0x000ea60000000a00 */
[----:B------:R-:W-:Y:S01]  /*0290*/  LEA.HI.X.SX32 R4, R5, UR4, 0x1, P0 ;  /* 0x0000000405047c11 */ /* 0x000fe200080f0eff */
[----:B------:R-:W3:Y:S01]  /*02a0*/  LDS.64 R12, [R0+-0x8] ;  /* 0xfffff800000c7984 */ /* 0x000ee20000000a00 */
[----:B-1----:R-:W-:-:S04]  /*02b0*/  LEA R2, P0, R3, UR12, 0x3 ;  /* 0x0000000c03027c11 */ /* 0x002fc8000f8018ff */
[----:B------:R-:W-:Y:S01]  /*02c0*/  LEA.HI.X R3, R3, UR13, R4, 0x3, P0 ;  /* 0x0000000d03037c11 */ /* 0x000fe200080f1c04 */
[----:B------:R-:W1:Y:S01]  /*02d0*/  LDCU.128 UR12, c[0x0][0x390] ;  /* 0x00007200ff0c77ac */ /* 0x000e620008000c00 */
[----:B------:R-:W4:Y:S04]  /*02e0*/  LDS.64 R4, [R0+0x90] ;  /* 0x0000900000047984 */ /* 0x000f280000000a00 */
[----:B------:R-:W5:Y:S01]  /*02f0*/  LDG.E.64 R14, desc[UR8][R2.64+0x10] ;  /* 0x00001008020e7981 */ /* 0x000f62000c1e1b00 */
[C---:B0-----:R-:W-:Y:S02]  /*0300*/  DADD R10, R6.reuse, R6 ;  /* 0x00000000060a7229 */ /* 0x041fe40000000006 */
[----:B------:R-:W-:-:S06]  /*0310*/  DMUL R6, R6, -4 ;  /* 0xc010000006067828 */ /* 0x000fcc0000000000 */
[----:B--2---:R-:W-:-:S08]  /*0320*/  DADD R8, R8, -R10 ;  /* 0x0000000008087229 */ /* 0x004fd0000000080a */
[----:B---3--:R-:W-:Y:S02]  /*0330*/  DADD R8, R8, R12 ;  /* 0x0000000008087229 */ /* 0x008fe4000000000c */
[----:B----4-:R-:W-:-:S06]  /*0340*/  DFMA R4, R4, 2, R6 ;  /* 0x400000000404782b */ /* 0x010fcc0000000006 */
[----:B-1----:R-:W-:-:S08]  /*0350*/  DMUL R8, R8, UR14 ;  /* 0x0000000e08087c28 */ /* 0x002fd00008000000 */
[----:B------:R-:W-:-:S08]  /*0360*/  DFMA R4, R4, UR12, R8 ;  /* 0x0000000c04047c2b */ /* 0x000fd00008000008 */
[----:B-----5:R-:W-:-:S07]  /*0370*/  DADD R4, R4, R14 ;  /* 0x0000000004047229 */ /* 0x020fce000000000e */
[----:B------:R-:W-:Y:S01]  /*0380*/  STG.E.64 desc[UR8][R2.64+0x10], R4 ;  /* 0x0000100402007986 */ /* 0x000fe2000c101b08 */
[----:B------:R-:W-:Y:S05]  /*0390*/  EXIT ;  /* 0x000000000000794d */ /* 0x000fea0003800000 */
.L_x_0:
[----:B0-----:R-:W0:Y:S01]  /*03a0*/  LDC.64 R2, c[0x0][0x388] ;  /* 0x0000e200ff027b82 */ /* 0x001e220000000a00 */
[----:B------:R-:W-:Y:S01]  /*03b0*/  IMAD R5, R4, UR6, R5 ;  /* 0x0000000604057c24 */ /* 0x000fe2000f8e0205 */
[----:B------:R-:W1:Y:S01]  /*03c0*/  LDS.64 R10, [R0] ;  /* 0x00000000000a7984 */ /* 0x000e620000000a00 */
[----:B------:R-:W2:Y:S03]  /*03d0*/  LDCU.128 UR12, c[0x0][0x390] ;  /* 0x00007200ff0c77ac */ /* 0x000ea60008000c00 */
[----:B------:R-:W3:Y:S04]  /*03e0*/  LDS.64 R12, [R0+0x8] ;  /* 0x00000800000c7984 */ /* 0x000ee80000000a00 */
[----:B------:R-:W4:Y:S04]  /*03f0*/  LDS.64 R6, [R0+0x90] ;  /* 0x0000900000067984 */ /* 0x000f280000000a00 */
[----:B------:R-:W5:Y:S04]  /*0400*/  LDS.64 R14, [R0+-0x8] ;  /* 0xfffff800000e7984 */ /* 0x000f680000000a00 */
[----:B------:R-:W2:Y:S01]  /*0410*/  LDS.64 R8, [R0+-0x90] ;  /* 0xffff700000087984 */ /* 0x000ea20000000a00 */
[----:B0-----:R-:W-:-:S05]  /*0420*/  IMAD.WIDE R2, R5, 0x8, R2 ;  /* 0x0000000805027825 */ /* 0x001fca00078e0202 */
[----:B------:R-:W2:Y:S01]  /*0430*/  LDG.E.64 R4, desc[UR8][R2.64] ;  /* 0x0000000802047981 */ /* 0x000ea2000c1e1b00 */
[----:B-1----:R-:W-:-:S08]  /*0440*/  DADD R10, R10, R10 ;  /* 0x000000000a0a7229 */ /* 0x002fd0000000000a */
[--C-:B---3--:R-:W-:Y:S02]  /*0450*/  DADD R12, R12, -R10.reuse ;  /* 0x000000000c0c7229 */ /* 0x108fe4000000080a */
[----:B----4-:R-:W-:-:S06]  /*0460*/  DADD R6, R6, -R10 ;  /* 0x0000000006067229 */ /* 0x010fcc000000080a */
[----:B-----5:R-:W-:Y:S02]  /*0470*/  DADD R12, R12, R14 ;  /* 0x000000000c0c7229 */ /* 0x020fe4000000000e */
[----:B--2---:R-:W-:-:S06]  /*0480*/  DADD R6, R6, R8 ;  /* 0x0000000006067229 */ /* 0x004fcc0000000008 */
[----:B------:R-:W-:-:S08]  /*0490*/  DMUL R12, R12, UR14 ;  /* 0x0000000e0c0c7c28 */ /* 0x000fd00008000000 */
[----:B------:R-:W-:-:S08]  /*04a0*/  DFMA R6, R6, UR12, R12 ;  /* 0x0000000c06067c2b */ /* 0x000fd0000800000c */
[----:B------:R-:W-:-:S07]  /*04b0*/  DADD R4, R6, R4 ;  /* 0x0000000006047229 */ /* 0x000fce0000000004 */
[----:B------:R-:W-:Y:S01]  /*04c0*/  STG.E.64 desc[UR8][R2.64], R4 ;  /* 0x0000000402007986 */ /* 0x000fe2000c101b08 */
[----:B------:R-:W-:Y:S05]  /*04d0*/  EXIT ;  /* 0x000000000000794d */ /* 0x000fea0003800000 */
.L_x_1:
[----:B------:R-:W-:-:S00]  /*04e0*/  BRA `(.L_x_1) ;  /* 0xfffffffc00fc7947 */ /* 0x000fc0000383ffff */
[----:B------:R-:W-:-:S00]  /*04f0*/  NOP ;  /* 0x0000000000007918 */ /* 0x000fc00000000000 */
        /* <DEDUP_REMOVED lines=8> */
.L_x_14:


//--------------------- .text._Z8writeOutPdS_ii   --------------------------
	.section	.text._Z8writeOutPdS_ii,"ax",@progbits
	.align	128
        .global         _Z8writeOutPdS_ii
        .type           _Z8writeOutPdS_ii,@function
        .size           _Z8writeOutPdS_ii,(.L_x_15 - _Z8writeOutPdS_ii)
        .other          _Z8writeOutPdS_ii,@"STO_CUDA_ENTRY STV_DEFAULT"
_Z8writeOutPdS_ii:
.text._Z8writeOutPdS_ii:
[----:B------:R-:W-:Y:S01]  /*0000*/  LDC R1, c[0x0][0x37c] ;  /* 0x0000df00ff017b82 */ /* 0x000fe20000000800 */
[----:B------:R-:W0:Y:S01]  /*0010*/  S2R R0, SR_CTAID.Y ;  /* 0x0000000000007919 */ /* 0x000e220000002600 */
[----:B------:R-:W1:Y:S01]  /*0020*/  LDCU.64 UR6, c[0x0][0x390] ;  /* 0x00007200ff0677ac */ /* 0x000e620008000a00 */
[----:B------:R-:W0:Y:S01]  /*0030*/  S2R R3, SR_TID.Y ;  /* 0x0000000000037919 */ /* 0x000e220000002200 */
[----:B------:R-:W2:Y:S01]  /*0040*/  S2R R5, SR_CTAID.X ;  /* 0x0000000000057919 */ /* 0x000ea20000002500 */
[----:B------:R-:W2:Y:S01]  /*0050*/  S2R R2, SR_TID.X ;  /* 0x0000000000027919 */ /* 0x000ea20000002100 */
[----:B-1----:R-:W-:Y:S02]  /*0060*/  UIADD3 UR5, UPT, UPT, UR6, 0x2, URZ ;  /* 0x0000000206057890 */ /* 0x002fe4000fffe0ff */
[----:B------:R-:W-:Y:S01]  /*0070*/  UIADD3 UR4, UPT, UPT, UR7, 0x2, URZ ;  /* 0x0000000207047890 */ /* 0x000fe2000fffe0ff */
[----:B0-----:R-:W-:-:S04]  /*0080*/  LEA R0, R0, R3, 0x4 ;  /* 0x0000000300007211 */ /* 0x001fc800078e20ff */
[----:B------:R-:W-:Y:S02]  /*0090*/  ISETP.GE.AND P0, PT, R0, UR5, PT ;  /* 0x0000000500007c0c */ /* 0x000fe4000bf06270 */
[----:B--2---:R-:W-:-:S04]  /*00a0*/  LEA R5, R5, R2, 0x4 ;  /* 0x0000000205057211 */ /* 0x004fc800078e20ff */
[----:B------:R-:W-:-:S13]  /*00b0*/  ISETP.GE.OR P0, PT, R5, UR4, P0 ;  /* 0x0000000405007c0c */ /* 0x000fda0008706670 */
[----:B------:R-:W-:Y:S05]  /*00c0*/  @P0 EXIT ;  /* 0x000000000000094d */ /* 0x000fea0003800000 */
[----:B------:R-:W0:Y:S01]  /*00d0*/  LDC.64 R2, c[0x0][0x388] ;  /* 0x0000e200ff027b82 */ /* 0x000e220000000a00 */
[----:B------:R-:W1:Y:S01]  /*00e0*/  LDCU.64 UR6, c[0x0][0x358] ;  /* 0x00006b00ff0677ac */ /* 0x000e620008000a00 */
[----:B------:R-:W-:-:S06]  /*00f0*/  IMAD R7, R0, UR4, R5 ;  /* 0x0000000400077c24 */ /* 0x000fcc000f8e0205 */
[----:B------:R-:W2:Y:S01]  /*0100*/  LDC.64 R4, c[0x0][0x380] ;  /* 0x0000e000ff047b82 */ /* 0x000ea20000000a00 */
[----:B0-----:R-:W-:-:S06]  /*0110*/  IMAD.WIDE R2, R7, 0x8, R2 ;  /* 0x0000000807027825 */ /* 0x001fcc00078e0202 */
[----:B-1----:R-:W3:Y:S01]  /*0120*/  LDG.E.64 R2, desc[UR6][R2.64] ;  /* 0x0000000602027981 */ /* 0x002ee2000c1e1b00 */
[----:B--2---:R-:W-:-:S05]  /*0130*/  IMAD.WIDE R4, R7, 0x8, R4 ;  /* 0x0000000807047825 */ /* 0x004fca00078e0204 */
[----:B---3--:R-:W-:Y:S01]  /*0140*/  STG.E.64 desc[UR6][R4.64], R2 ;  /* 0x0000000204007986 */ /* 0x008fe2000c101b06 */
[----:B------:R-:W-:Y:S05]  /*0150*/  EXIT ;  /* 0x000000000000794d */ /* 0x000fea0003800000 */
.L_x_2:
        /* <DEDUP_REMOVED lines=10> */
.L_x_15:


//--------------------- .text._Z4initPdddddii     --------------------------
	.section	.text._Z4initPdddddii,"ax",@progbits
	.align	128
        .global         _Z4initPdddddii
        .type           _Z4initPdddddii,@function
        .size           _Z4initPdddddii,(.L_x_13 - _Z4initPdddddii)
        .other          _Z4initPdddddii,@"STO_CUDA_ENTRY STV_DEFAULT"
_Z4initPdddddii:
.text._Z4initPdddddii:
[----:B------:R-:W-:Y:S01]  /*0000*/  LDC R1, c[0x0][0x37c] ;  /* 0x0000df00ff017b82 */ /* 0x000fe20000000800 */
[----:B------:R-:W0:Y:S01]  /*0010*/  S2R R0, SR_CTAID.X ;  /* 0x0000000000007919 */ /* 0x000e220000002500 */
[----:B------:R-:W1:Y:S01]  /*0020*/  LDCU.64 UR4, c[0x0][0x3a8] ;  /* 0x00007500ff0477ac */ /* 0x000e620008000a00 */
[----:B------:R-:W0:Y:S01]  /*0030*/  S2R R3, SR_TID.X ;  /* 0x0000000000037919 */ /* 0x000e220000002100 */
[----:B------:R-:W2:Y:S01]  /*0040*/  S2R R5, SR_CTAID.Y ;  /* 0x0000000000057919 */ /* 0x000ea20000002600 */
[----:B------:R-:W2:Y:S01]  /*0050*/  S2R R2, SR_TID.Y ;  /* 0x0000000000027919 */ /* 0x000ea20000002200 */
[----:B-1----:R-:W-:Y:S02]  /*0060*/  UIADD3 UR5, UPT, UPT, UR5, 0x2, URZ ;  /* 0x0000000205057890 */ /* 0x002fe4000fffe0ff */
[----:B------:R-:W-:Y:S01]  /*0070*/  UIADD3 UR4, UPT, UPT, UR4, 0x2, URZ ;  /* 0x0000000204047890 */ /* 0x000fe2000fffe0ff */
[----:B0-----:R-:W-:-:S05]  /*0080*/  IMAD R0, R0, 0x10, R3 ;  /* 0x0000001000007824 */ /* 0x001fca00078e0203 */
[----:B------:R-:W-:Y:S01]  /*0090*/  ISETP.GE.AND P0, PT, R0, UR5, PT ;  /* 0x0000000500007c0c */ /* 0x000fe2000bf06270 */
[----:B--2---:R-:W-:-:S05]  /*00a0*/  IMAD R5, R5, 0x10, R2 ;  /* 0x0000001005057824 */ /* 0x004fca00078e0202 */
[----:B------:R-:W-:-:S13]  /*00b0*/  ISETP.GE.OR P0, PT, R5, UR4, P0 ;  /* 0x0000000405007c0c */ /* 0x000fda0008706670 */
[----:B------:R-:W-:Y:S05]  /*00c0*/  @P0 EXIT ;  /* 0x000000000000094d */ /* 0x000fea0003800000 */
[----:B------:R-:W0:Y:S01]  /*00d0*/  LDC.64 R2, c[0x0][0x3a0] ;  /* 0x0000e800ff027b82 */ /* 0x000e220000000a00 */
[----:B------:R-:W-:Y:S01]  /*00e0*/  IMAD.MOV.U32 R8, RZ, RZ, 0x1 ;  /* 0x00000001ff087424 */ /* 0x000fe200078e00ff */
[----:B------:R-:W1:Y:S01]  /*00f0*/  LDCU.64 UR6, c[0x0][0x398] ;  /* 0x00007300ff0677ac */ /* 0x000e620008000a00 */
[----:B------:R-:W-:Y:S01]  /*0100*/  IMAD R4, R5, R5, RZ ;  /* 0x0000000505047224 */ /* 0x000fe200078e02ff */
[----:B------:R-:W-:Y:S01]  /*0110*/  BSSY.RECONVERGENT B0, `(.L_x_3) ;  /* 0x000001b000007945 */ /* 0x000fe20003800200 */
[----:B0-----:R-:W-:-:S08]  /*0120*/  DMUL R6, R2, 3 ;  /* 0x4008000002067828 */ /* 0x001fd00000000000 */
[----:B------:R-:W-:Y:S01]  /*0130*/  DMUL R6, R6, R2 ;  /* 0x0000000206067228 */ /* 0x000fe20000000000 */
[----:B------:R-:W1:Y:S08]  /*0140*/  I2F.F64.U32 R2, R4 ;  /* 0x0000000400027312 */ /* 0x000e700000201800 */
[----:B------:R-:W0:Y:S01]  /*0150*/  MUFU.RCP64H R9, R7 ;  /* 0x0000000700097308 */ /* 0x000e220000001800 */
[----:B-1----:R-:W-:-:S02]  /*0160*/  DMUL R2, R2, UR6 ;  /* 0x0000000602027c28 */ /* 0x002fc40008000000 */
[----:B0-----:R-:W-:-:S08]  /*0170*/  DFMA R10, -R6, R8, 1 ;  /* 0x3ff00000060a742b */ /* 0x001fd00000000108 */
[----:B------:R-:W-:-:S08]  /*0180*/  DFMA R10, R10, R10, R10 ;  /* 0x0000000a0a0a722b */ /* 0x000fd0000000000a */
[----:B------:R-:W-:Y:S02]  /*0190*/  DFMA R10, R8, R10, R8 ;  /* 0x0000000a080a722b */ /* 0x000fe40000000008 */
[----:B------:R-:W-:-:S06]  /*01a0*/  DMUL R8, R2, UR6 ;  /* 0x0000000602087c28 */ /* 0x000fcc0008000000 */
[----:B------:R-:W-:-:S04]  /*01b0*/  DFMA R12, -R6, R10, 1 ;  /* 0x3ff00000060c742b */ /* 0x000fc8000000010a */
[----:B------:R-:W-:-:S04]  /*01c0*/  FSETP.GEU.AND P1, PT, |R9|, 6.5827683646048100446e-37, PT ;  /* 0x036000000900780b */ /* 0x000fc80003f2e200 */
[----:B------:R-:W-:-:S08]  /*01d0*/  DFMA R12, R10, R12, R10 ;  /* 0x0000000c0a0c722b */ /* 0x000fd0000000000a */
[----:B------:R-:W-:-:S08]  /*01e0*/  DMUL R2, R8, R12 ;  /* 0x0000000c08027228 */ /* 0x000fd00000000000 */
[----:B------:R-:W-:-:S08]  /*01f0*/  DFMA R10, -R6, R2, R8 ;  /* 0x00000002060a722b */ /* 0x000fd00000000108 */
[----:B------:R-:W-:-:S10]  /*0200*/  DFMA R2, R12, R10, R2 ;  /* 0x0000000a0c02722b */ /* 0x000fd40000000002 */
[----:B------:R-:W-:-:S05]  /*0210*/  FFMA R10, RZ, R7, R3 ;  /* 0x00000007ff0a7223 */ /* 0x000fca0000000003 */
[----:B------:R-:W-:-:S13]  /*0220*/  FSETP.GT.AND P0, PT, |R10|, 1.469367938527859385e-39, PT ;  /* 0x001000000a00780b */ /* 0x000fda0003f04200 */
[----:B------:R-:W-:Y:S05]  /*0230*/  @P0 BRA P1, `(.L_x_4) ;  /* 0x0000000000200947 */ /* 0x000fea0000800000 */
[----:B------:R-:W-:Y:S01]  /*0240*/  IMAD.MOV.U32 R10, RZ, RZ, R8 ;  /* 0x000000ffff0a7224 */ /* 0x000fe200078e0008 */
[----:B------:R-:W-:Y:S01]  /*0250*/  MOV R4, 0x2a0 ;  /* 0x000002a000047802 */ /* 0x000fe20000000f00 */
[----:B------:R-:W-:Y:S02]  /*0260*/  IMAD.MOV.U32 R11, RZ, RZ, R9 ;  /* 0x000000ffff0b7224 */ /* 0x000fe400078e0009 */
[----:B------:R-:W-:Y:S02]  /*0270*/  IMAD.MOV.U32 R8, RZ, RZ, R6 ;  /* 0x000000ffff087224 */ /* 0x000fe400078e0006 */
[----:B------:R-:W-:-:S07]  /*0280*/  IMAD.MOV.U32 R9, RZ, RZ, R7 ;  /* 0x000000ffff097224 */ /* 0x000fce00078e0007 */
[----:B------:R-:W-:Y:S05]  /*0290*/  CALL.REL.NOINC `($__internal_0_$__cuda_sm20_div_rn_f64_full) ;  /* 0x0000000000dc7944 */ /* 0x000fea0003c00000 */
[----:B------:R-:W-:Y:S02]  /*02a0*/  IMAD.MOV.U32 R2, RZ, RZ, R12 ;  /* 0x000000ffff027224 */ /* 0x000fe400078e000c */
[----:B------:R-:W-:-:S07]  /*02b0*/  IMAD.MOV.U32 R3, RZ, RZ, R13 ;  /* 0x000000ffff037224 */ /* 0x000fce00078e000d */
.L_x_4:
[----:B------:R-:W-:Y:S05]  /*02c0*/  BSYNC.RECONVERGENT B0 ;  /* 0x0000000000007941 */ /* 0x000fea0003800200 */
.L_x_3:
[----:B------:R-:W0:Y:S01]  /*02d0*/  LDCU.64 UR6, c[0x0][0x3a0] ;  /* 0x00007400ff0677ac */ /* 0x000e220008000a00 */
[----:B------:R-:W-:Y:S01]  /*02e0*/  IMAD.MOV.U32 R6, RZ, RZ, 0x54442d18 ;  /* 0x54442d18ff067424 */ /* 0x000fe200078e00ff */
[----:B------:R-:W-:Y:S01]  /*02f0*/  DADD R8, -R2, 1 ;  /* 0x3ff0000002087429 */ /* 0x000fe20000000100 */
[----:B------:R-:W-:Y:S01]  /*0300*/  IMAD.MOV.U32 R7, RZ, RZ, 0x402921fb ;  /* 0x402921fbff077424 */ /* 0x000fe200078e00ff */
[----:B------:R-:W1:Y:S01]  /*0310*/  LDC.64 R12, c[0x0][0x388] ;  /* 0x0000e200ff0c7b82 */ /* 0x000e620000000a00 */
[----:B------:R-:W1:Y:S01]  /*0320*/  LDCU.128 UR8, c[0x0][0x390] ;  /* 0x00007200ff0877ac */ /* 0x000e620008000c00 */
[----:B------:R-:W1:Y:S01]  /*0330*/  I2F.F64 R10, R0 ;  /* 0x00000000000a7312 */ /* 0x000e620000201c00 */
[----:B------:R-:W-:Y:S01]  /*0340*/  IMAD.MOV.U32 R2, RZ, RZ, 0x1 ;  /* 0x00000001ff027424 */ /* 0x000fe200078e00ff */
[----:B------:R-:W-:Y:S02]  /*0350*/  BSSY.RECONVERGENT B0, `(.L_x_5) ;  /* 0x0000026000007945 */ /* 0x000fe40003800200 */
[----:B------:R-:W-:-:S02]  /*0360*/  DMUL R8, R8, 3 ;  /* 0x4008000008087828 */ /* 0x000fc40000000000 */
[----:B0-----:R-:W-:-:S06]  /*0370*/  DMUL R6, R6, UR6 ;  /* 0x0000000606067c28 */ /* 0x001fcc0008000000 */
[----:B------:R-:W-:Y:S02]  /*0380*/  DMUL R8, R8, 4 ;  /* 0x4010000008087828 */ /* 0x000fe40000000000 */
[----:B------:R-:W-:Y:S01]  /*0390*/  DMUL R6, R6, UR6 ;  /* 0x0000000606067c28 */ /* 0x000fe20008000000 */
[----:B------:R-:W-:Y:S01]  /*03a0*/  UMOV UR6, 0x54442d18 ;  /* 0x54442d1800067882 */ /* 0x000fe20000000000 */
[----:B------:R-:W-:Y:S01]  /*03b0*/  UMOV UR7, 0x400921fb ;  /* 0x400921fb00077882 */ /* 0x000fe20000000000 */
[----:B-1----:R-:W-:-:S03]  /*03c0*/  DFMA R10, R10, UR8, R12 ;  /* 0x000000080a0a7c2b */ /* 0x002fc6000800000c */
[----:B------:R-:W-:Y:S01]  /*03d0*/  DMUL R8, R8, UR6 ;  /* 0x0000000608087c28 */ /* 0x000fe20008000000 */
[----:B------:R-:W0:Y:S01]  /*03e0*/  MUFU.RCP64H R3, R7 ;  /* 0x0000000700037308 */ /* 0x000e220000001800 */
[----:B------:R-:W-:Y:S01]  /*03f0*/  UMOV UR6, 0x9abcaf48 ;  /* 0x9abcaf4800067882 */ /* 0x000fe20000000000 */
[----:B------:R-:W-:-:S05]  /*0400*/  UMOV UR7, 0x3e7ad7f2 ;  /* 0x3e7ad7f200077882 */ /* 0x000fca0000000000 */
[----:B------:R-:W-:Y:S01]  /*0410*/  DMUL R8, R8, UR6 ;  /* 0x0000000608087c28 */ /* 0x000fe20008000000 */
[----:B------:R-:W1:Y:S01]  /*0420*/  I2F.F64.U32 R12, R5 ;  /* 0x00000005000c7312 */ /* 0x000e620000201800 */
[----:B------:R-:W2:Y:S06]  /*0430*/  LDCU.64 UR6, c[0x0][0x358] ;  /* 0x00006b00ff0677ac */ /* 0x000eac0008000a00 */
[----:B------:R-:W-:Y:S02]  /*0440*/  DMUL R8, R8, R10 ;  /* 0x0000000a08087228 */ /* 0x000fe40000000000 */
[----:B0-----:R-:W-:-:S06]  /*0450*/  DFMA R14, -R6, R2, 1 ;  /* 0x3ff00000060e742b */ /* 0x001fcc0000000102 */
[----:B-1----:R-:W-:Y:S02]  /*0460*/  DMUL R8, R8, R12 ;  /* 0x0000000c08087228 */ /* 0x002fe40000000000 */
[----:B------:R-:W-:-:S06]  /*0470*/  DFMA R14, R14, R14, R14 ;  /* 0x0000000e0e0e722b */ /* 0x000fcc000000000e */
[----:B------:R-:W-:Y:S02]  /*0480*/  DMUL R12, R8, UR10 ;  /* 0x0000000a080c7c28 */ /* 0x000fe40008000000 */
[----:B------:R-:W-:-:S08]  /*0490*/  DFMA R14, R2, R14, R2 ;  /* 0x0000000e020e722b */ /* 0x000fd00000000002 */
[----:B------:R-:W-:Y:S01]  /*04a0*/  DFMA R2, -R6, R14, 1 ;  /* 0x3ff000000602742b */ /* 0x000fe2000000010e */
[----:B------:R-:W-:-:S07]  /*04b0*/  FSETP.GEU.AND P1, PT, |R13|, 6.5827683646048100446e-37, PT ;  /* 0x036000000d00780b */ /* 0x000fce0003f2e200 */
[----:B------:R-:W-:-:S08]  /*04c0*/  DFMA R2, R14, R2, R14 ;  /* 0x000000020e02722b */ /* 0x000fd0000000000e */
[----:B------:R-:W-:-:S08]  /*04d0*/  DMUL R8, R12, R2 ;  /* 0x000000020c087228 */ /* 0x000fd00000000000 */
[----:B------:R-:W-:-:S08]  /*04e0*/  DFMA R10, -R6, R8, R12 ;  /* 0x00000008060a722b */ /* 0x000fd0000000010c */
[----:B------:R-:W-:-:S10]  /*04f0*/  DFMA R2, R2, R10, R8 ;  /* 0x0000000a0202722b */ /* 0x000fd40000000008 */
[----:B------:R-:W-:-:S05]  /*0500*/  FFMA R4, RZ, R7, R3 ;  /* 0x00000007ff047223 */ /* 0x000fca0000000003 */
[----:B------:R-:W-:-:S13]  /*0510*/  FSETP.GT.AND P0, PT, |R4|, 1.469367938527859385e-39, PT ;  /* 0x001000000400780b */ /* 0x000fda0003f04200 */
[----:B--2---:R-:W-:Y:S05]  /*0520*/  @P0 BRA P1, `(.L_x_6) ;  /* 0x0000000000200947 */ /* 0x004fea0000800000 */
        /* <DEDUP_REMOVED lines=8> */
.L_x_6:
[----:B------:R-:W-:Y:S05]  /*05b0*/  BSYNC.RECONVERGENT B0 ;  /* 0x0000000000007941 */ /* 0x000fea0003800200 */
.L_x_5:
[----:B------:R-:W0:Y:S01]  /*05c0*/  LDC.64 R6, c[0x0][0x380] ;  /* 0x0000e000ff067b82 */ /* 0x000e220000000a00 */
[----:B------:R-:W-:-:S04]  /*05d0*/  IMAD R5, R5, UR5, R0 ;  /* 0x0000000505057c24 */ /* 0x000fc8000f8e0200 */
[----:B0-----:R-:W-:-:S05]  /*05e0*/  IMAD.WIDE R4, R5, 0x8, R6 ;  /* 0x0000000805047825 */ /* 0x001fca00078e0206 */
[----:B------:R-:W-:Y:S01]  /*05f0*/  STG.E.64 desc[UR6][R4.64], R2 ;  /* 0x0000000204007986 */ /* 0x000fe2000c101b06 */
[----:B------:R-:W-:Y:S05]  /*0600*/  EXIT ;  /* 0x000000000000794d */ /* 0x000fea0003800000 */
        .weak           $__internal_0_$__cuda_sm20_div_rn_f64_full
        .type           $__internal_0_$__cuda_sm20_div_rn_f64_full,@function
        .size           $__internal_0_$__cuda_sm20_div_rn_f64_full,(.L_x_13 - $__internal_0_$__cuda_sm20_div_rn_f64_full)
$__internal_0_$__cuda_sm20_div_rn_f64_full:
[C---:B------:R-:W-:Y:S01]  /*0610*/  FSETP.GEU.AND P0, PT, |R9|.reuse, 1.469367938527859385e-39, PT ;  /* 0x001000000900780b */ /* 0x040fe20003f0e200 */
[----:B------:R-:W-:Y:S01]  /*0620*/  IMAD.MOV.U32 R16, RZ, RZ, 0x1 ;  /* 0x00000001ff107424 */ /* 0x000fe200078e00ff */
[----:B------:R-:W-:Y:S01]  /*0630*/  LOP3.LUT R6, R9, 0x800fffff, RZ, 0xc0, !PT ;  /* 0x800fffff09067812 */ /* 0x000fe200078ec0ff */
[----:B------:R-:W-:Y:S01]  /*0640*/  BSSY.RECONVERGENT B1, `(.L_x_7) ;  /* 0x0000055000017945 */ /* 0x000fe20003800200 */
[C---:B------:R-:W-:Y:S02]  /*0650*/  FSETP.GEU.AND P2, PT, |R11|.reuse, 1.469367938527859385e-39, PT ;  /* 0x001000000b00780b */ /* 0x040fe40003f4e200 */
[----:B------:R-:W-:Y:S01]  /*0660*/  LOP3.LUT R7, R6, 0x3ff00000, RZ, 0xfc, !PT ;  /* 0x3ff0000006077812 */ /* 0x000fe200078efcff */
[----:B------:R-:W-:Y:S01]  /*0670*/  IMAD.MOV.U32 R6, RZ, RZ, R8 ;  /* 0x000000ffff067224 */ /* 0x000fe200078e0008 */
[----:B------:R-:W-:Y:S02]  /*0680*/  LOP3.LUT R12, R11, 0x7ff00000, RZ, 0xc0, !PT ;  /* 0x7ff000000b0c7812 */ /* 0x000fe400078ec0ff */
[----:B------:R-:W-:-:S03]  /*0690*/  LOP3.LUT R15, R9, 0x7ff00000, RZ, 0xc0, !PT ;  /* 0x7ff00000090f7812 */ /* 0x000fc600078ec0ff */
[----:B------:R-:W-:Y:S01]  /*06a0*/  @!P0 DMUL R6, R8, 8.98846567431157953865e+307 ;  /* 0x7fe0000008068828 */ /* 0x000fe20000000000 */
[----:B------:R-:W-:-:S03]  /*06b0*/  ISETP.GE.U32.AND P1, PT, R12, R15, PT ;  /* 0x0000000f0c00720c */ /* 0x000fc60003f26070 */
[----:B------:R-:W-:Y:S01]  /*06c0*/  @!P2 LOP3.LUT R13, R9, 0x7ff00000, RZ, 0xc0, !PT ;  /* 0x7ff00000090da812 */ /* 0x000fe200078ec0ff */
[----:B------:R-:W-:Y:S01]  /*06d0*/  @!P2 IMAD.MOV.U32 R18, RZ, RZ, RZ ;  /* 0x000000ffff12a224 */ /* 0x000fe200078e00ff */
[----:B------:R-:W0:Y:S02]  /*06e0*/  MUFU.RCP64H R17, R7 ;  /* 0x0000000700117308 */ /* 0x000e240000001800 */
[----:B------:R-:W-:Y:S01]  /*06f0*/  @!P2 ISETP.GE.U32.AND P3, PT, R12, R13, PT ;  /* 0x0000000d0c00a20c */ /* 0x000fe20003f66070 */
[----:B------:R-:W-:-:S05]  /*0700*/  IMAD.MOV.U32 R13, RZ, RZ, 0x1ca00000 ;  /* 0x1ca00000ff0d7424 */ /* 0x000fca00078e00ff */
[----:B------:R-:W-:-:S04]  /*0710*/  @!P2 SEL R19, R13, 0x63400000, !P3 ;  /* 0x634000000d13a807 */ /* 0x000fc80005800000 */
[----:B------:R-:W-:-:S04]  /*0720*/  @!P2 LOP3.LUT R19, R19, 0x80000000, R11, 0xf8, !PT ;  /* 0x800000001313a812 */ /* 0x000fc800078ef80b */
[----:B------:R-:W-:Y:S01]  /*0730*/  @!P2 LOP3.LUT R19, R19, 0x100000, RZ, 0xfc, !PT ;  /* 0x001000001313a812 */ /* 0x000fe200078efcff */
[----:B0-----:R-:W-:-:S08]  /*0740*/  DFMA R2, R16, -R6, 1 ;  /* 0x3ff000001002742b */ /* 0x001fd00000000806 */
[----:B------:R-:W-:-:S08]  /*0750*/  DFMA R2, R2, R2, R2 ;  /* 0x000000020202722b */ /* 0x000fd00000000002 */
[----:B------:R-:W-:Y:S01]  /*0760*/  DFMA R16, R16, R2, R16 ;  /* 0x000000021010722b */ /* 0x000fe20000000010 */
[----:B------:R-:W-:Y:S01]  /*0770*/  SEL R3, R13, 0x63400000, !P1 ;  /* 0x634000000d037807 */ /* 0x000fe20004800000 */
[----:B------:R-:W-:-:S03]  /*0780*/  IMAD.MOV.U32 R2, RZ, RZ, R10 ;  /* 0x000000ffff027224 */ /* 0x000fc600078e000a */
[----:B------:R-:W-:-:S03]  /*0790*/  LOP3.LUT R3, R3, 0x800fffff, R11, 0xf8, !PT ;  /* 0x800fffff03037812 */ /* 0x000fc600078ef80b */
[----:B------:R-:W-:-:S03]  /*07a0*/  DFMA R20, R16, -R6, 1 ;  /* 0x3ff000001014742b */ /* 0x000fc60000000806 */
[----:B------:R-:W-:-:S05]  /*07b0*/  @!P2 DFMA R2, R2, 2, -R18 ;  /* 0x400000000202a82b */ /* 0x000fca0000000812 */
[----:B------:R-:W-:Y:S01]  /*07c0*/  DFMA R16, R16, R20, R16 ;  /* 0x000000141010722b */ /* 0x000fe20000000010 */
[----:B------:R-:W-:Y:S02]  /*07d0*/  IMAD.MOV.U32 R21, RZ, RZ, R12 ;  /* 0x000000ffff157224 */ /* 0x000fe400078e000c */
[----:B------:R-:W-:Y:S01]  /*07e0*/  IMAD.MOV.U32 R20, RZ, RZ, R15 ;  /* 0x000000ffff147224 */ /* 0x000fe200078e000f */
[----:B------:R-:W-:Y:S02]  /*07f0*/  @!P0 LOP3.LUT R20, R7, 0x7ff00000, RZ, 0xc0, !PT ;  /* 0x7ff0000007148812 */ /* 0x000fe400078ec0ff */
[----:B------:R-:W-:Y:S02]  /*0800*/  @!P2 LOP3.LUT R21, R3, 0x7ff00000, RZ, 0xc0, !PT ;  /* 0x7ff000000315a812 */ /* 0x000fe400078ec0ff */
[----:B------:R-:W-:Y:S01]  /*0810*/  DMUL R18, R16, R2 ;  /* 0x0000000210127228 */ /* 0x000fe20000000000 */
[----:B------:R-:W-:Y:S02]  /*0820*/  VIADD R23, R20, 0xffffffff ;  /* 0xffffffff14177836 */ /* 0x000fe40000000000 */
[----:B------:R-:W-:-:S05]  /*0830*/  VIADD R22, R21, 0xffffffff ;  /* 0xffffffff15167836 */ /* 0x000fca0000000000 */
[----:B------:R-:W-:Y:S01]  /*0840*/  DFMA R14, R18, -R6, R2 ;  /* 0x80000006120e722b */ /* 0x000fe20000000002 */
[----:B------:R-:W-:-:S04]  /*0850*/  ISETP.GT.U32.AND P0, PT, R22, 0x7feffffe, PT ;  /* 0x7feffffe1600780c */ /* 0x000fc80003f04070 */
[----:B------:R-:W-:-:S03]  /*0860*/  ISETP.GT.U32.OR P0, PT, R23, 0x7feffffe, P0 ;  /* 0x7feffffe1700780c */ /* 0x000fc60000704470 */
[----:B------:R-:W-:-:S10]  /*0870*/  DFMA R14, R16, R14, R18 ;  /* 0x0000000e100e722b */ /* 0x000fd40000000012 */
[----:B------:R-:W-:Y:S05]  /*0880*/  @P0 BRA `(.L_x_8) ;  /* 0x00000000006c0947 */ /* 0x000fea0003800000 */
[----:B------:R-:W-:-:S04]  /*0890*/  LOP3.LUT R11, R9, 0x7ff00000, RZ, 0xc0, !PT ;  /* 0x7ff00000090b7812 */ /* 0x000fc800078ec0ff */
[CC--:B------:R-:W-:Y:S02]  /*08a0*/  VIADDMNMX R10, R12.reuse, -R11.reuse, 0xb9600000, !PT ;  /* 0xb96000000c0a7446 */ /* 0x0c0fe4000780090b */
[----:B------:R-:W-:Y:S02]  /*08b0*/  ISETP.GE.U32.AND P0, PT, R12, R11, PT ;  /* 0x0000000b0c00720c */ /* 0x000fe40003f06070 */
[----:B------:R-:W-:Y:S02]  /*08c0*/  VIMNMX R10, PT, PT, R10, 0x46a00000, PT ;  /* 0x46a000000a0a7848 */ /* 0x000fe40003fe0100 */
[----:B------:R-:W-:-:S05]  /*08d0*/  SEL R13, R13, 0x63400000, !P0 ;  /* 0x634000000d0d7807 */ /* 0x000fca0004000000 */
[----:B------:R-:W-:Y:S02]  /*08e0*/  IMAD.IADD R16, R10, 0x1, -R13 ;  /* 0x000000010a107824 */ /* 0x000fe400078e0a0d */
[----:B------:R-:W-:Y:S02]  /*08f0*/  IMAD.MOV.U32 R10, RZ, RZ, RZ ;  /* 0x000000ffff0a7224 */ /* 0x000fe400078e00ff */
[----:B------:R-:W-:-:S06]  /*0900*/  VIADD R11, R16, 0x7fe00000 ;  /* 0x7fe00000100b7836 */ /* 0x000fcc0000000000 */
[----:B------:R-:W-:-:S10]  /*0910*/  DMUL R12, R14, R10 ;  /* 0x0000000a0e0c7228 */ /* 0x000fd40000000000 */
[----:B------:R-:W-:-:S13]  /*0920*/  FSETP.GTU.AND P0, PT, |R13|, 1.469367938527859385e-39, PT ;  /* 0x001000000d00780b */ /* 0x000fda0003f0c200 */
[----:B------:R-:W-:Y:S05]  /*0930*/  @P0 BRA `(.L_x_9) ;  /* 0x0000000000940947 */ /* 0x000fea0003800000 */
[----:B------:R-:W-:Y:S01]  /*0940*/  DFMA R2, R14, -R6, R2 ;  /* 0x800000060e02722b */ /* 0x000fe20000000002 */
[----:B------:R-:W-:-:S09]  /*0950*/  IMAD.MOV.U32 R10, RZ, RZ, RZ ;  /* 0x000000ffff0a7224 */ /* 0x000fd200078e00ff */
[C---:B------:R-:W-:Y:S02]  /*0960*/  FSETP.NEU.AND P0, PT, R3.reuse, RZ, PT ;  /* 0x000000ff0300720b */ /* 0x040fe40003f0d000 */
[----:B------:R-:W-:-:S04]  /*0970*/  LOP3.LUT R9, R3, 0x80000000, R9, 0x48, !PT ;  /* 0x8000000003097812 */ /* 0x000fc800078e4809 */
[----:B------:R-:W-:-:S07]  /*0980*/  LOP3.LUT R11, R9, R11, RZ, 0xfc, !PT ;  /* 0x0000000b090b7212 */ /* 0x000fce00078efcff */
[----:B------:R-:W-:Y:S05]  /*0990*/  @!P0 BRA `(.L_x_9) ;  /* 0x00000000007c8947 */ /* 0x000fea0003800000 */
[----:B------:R-:W-:Y:S01]  /*09a0*/  IMAD.MOV R3, RZ, RZ, -R16 ;  /* 0x000000ffff037224 */ /* 0x000fe200078e0a10 */
[----:B------:R-:W-:Y:S01]  /*09b0*/  DMUL.RP R10, R14, R10 ;  /* 0x0000000a0e0a7228 */ /* 0x000fe20000008000 */
[----:B------:R-:W-:-:S06]  /*09c0*/  IMAD.MOV.U32 R2, RZ, RZ, RZ ;  /* 0x000000ffff027224 */ /* 0x000fcc00078e00ff */
[----:B------:R-:W-:-:S03]  /*09d0*/  DFMA R2, R12, -R2, R14 ;  /* 0x800000020c02722b */ /* 0x000fc6000000000e */
[----:B------:R-:W-:-:S03]  /*09e0*/  LOP3.LUT R9, R11, R9, RZ, 0x3c, !PT ;  /* 0x000000090b097212 */ /* 0x000fc600078e3cff */
[----:B------:R-:W-:-:S04]  /*09f0*/  IADD3 R2, PT, PT, -R16, -0x43300000, RZ ;  /* 0xbcd0000010027810 */ /* 0x000fc80007ffe1ff */
[----:B------:R-:W-:-:S04]  /*0a00*/  FSETP.NEU.AND P0, PT, |R3|, R2, PT ;  /* 0x000000020300720b */ /* 0x000fc80003f0d200 */
[----:B------:R-:W-:Y:S02]  /*0a10*/  FSEL R12, R10, R12, !P0 ;  /* 0x0000000c0a0c7208 */ /* 0x000fe40004000000 */
[----:B------:R-:W-:Y:S01]  /*0a20*/  FSEL R13, R9, R13, !P0 ;  /* 0x0000000d090d7208 */ /* 0x000fe20004000000 */
[----:B------:R-:W-:Y:S06]  /*0a30*/  BRA `(.L_x_9) ;  /* 0x0000000000547947 */ /* 0x000fec0003800000 */
.L_x_8:
[----:B------:R-:W-:-:S14]  /*0a40*/  DSETP.NAN.AND P0, PT, R10, R10, PT ;  /* 0x0000000a0a00722a */ /* 0x000fdc0003f08000 */
[----:B------:R-:W-:Y:S05]  /*0a50*/  @P0 BRA `(.L_x_10) ;  /* 0x0000000000440947 */ /* 0x000fea0003800000 */
[----:B------:R-:W-:-:S14]  /*0a60*/  DSETP.NAN.AND P0, PT, R8, R8, PT ;  /* 0x000000080800722a */ /* 0x000fdc0003f08000 */
[----:B------:R-:W-:Y:S05]  /*0a70*/  @P0 BRA `(.L_x_11) ;  /* 0x0000000000300947 */ /* 0x000fea0003800000 */
[----:B------:R-:W-:Y:S01]  /*0a80*/  ISETP.NE.AND P0, PT, R21, R20, PT ;  /* 0x000000141500720c */ /* 0x000fe20003f05270 */
[----:B------:R-:W-:Y:S02]  /*0a90*/  IMAD.MOV.U32 R12, RZ, RZ, 0x0 ;  /* 0x00000000ff0c7424 */ /* 0x000fe400078e00ff */
[----:B------:R-:W-:-:S10]  /*0aa0*/  IMAD.MOV.U32 R13, RZ, RZ, -0x80000 ;  /* 0xfff80000ff0d7424 */ /* 0x000fd400078e00ff */
[----:B------:R-:W-:Y:S05]  /*0ab0*/  @!P0 BRA `(.L_x_9) ;  /* 0x0000000000348947 */ /* 0x000fea0003800000 */
[----:B------:R-:W-:Y:S02]  /*0ac0*/  ISETP.NE.AND P0, PT, R21, 0x7ff00000, PT ;  /* 0x7ff000001500780c */ /* 0x000fe40003f05270 */
[----:B------:R-:W-:Y:S02]  /*0ad0*/  LOP3.LUT R13, R11, 0x80000000, R9, 0x48, !PT ;  /* 0x800000000b0d7812 */ /* 0x000fe400078e4809 */
[----:B------:R-:W-:-:S13]  /*0ae0*/  ISETP.EQ.OR P0, PT, R20, RZ, !P0 ;  /* 0x000000ff1400720c */ /* 0x000fda0004702670 */
[----:B------:R-:W-:Y:S01]  /*0af0*/  @P0 LOP3.LUT R2, R13, 0x7ff00000, RZ, 0xfc, !PT ;  /* 0x7ff000000d020812 */ /* 0x000fe200078efcff */
[----:B------:R-:W-:Y:S02]  /*0b00*/  @!P0 IMAD.MOV.U32 R12, RZ, RZ, RZ ;  /* 0x000000ffff0c8224 */ /* 0x000fe400078e00ff */
[----:B------:R-:W-:Y:S02]  /*0b10*/  @P0 IMAD.MOV.U32 R12, RZ, RZ, RZ ;  /* 0x000000ffff0c0224 */ /* 0x000fe400078e00ff */
[----:B------:R-:W-:Y:S01]  /*0b20*/  @P0 IMAD.MOV.U32 R13, RZ, RZ, R2 ;  /* 0x000000ffff0d0224 */ /* 0x000fe200078e0002 */
[----:B------:R-:W-:Y:S06]  /*0b30*/  BRA `(.L_x_9) ;  /* 0x0000000000147947 */ /* 0x000fec0003800000 */
.L_x_11:
[----:B------:R-:W-:Y:S01]  /*0b40*/  LOP3.LUT R13, R9, 0x80000, RZ, 0xfc, !PT ;  /* 0x00080000090d7812 */ /* 0x000fe200078efcff */
[----:B------:R-:W-:Y:S01]  /*0b50*/  IMAD.MOV.U32 R12, RZ, RZ, R8 ;  /* 0x000000ffff0c7224 */ /* 0x000fe200078e0008 */
[----:B------:R-:W-:Y:S06]  /*0b60*/  BRA `(.L_x_9) ;  /* 0x0000000000087947 */ /* 0x000fec0003800000 */
.L_x_10:
[----:B------:R-:W-:Y:S01]  /*0b70*/  LOP3.LUT R13, R11, 0x80000, RZ, 0xfc, !PT ;  /* 0x000800000b0d7812 */ /* 0x000fe200078efcff */
[----:B------:R-:W-:-:S07]  /*0b80*/  IMAD.MOV.U32 R12, RZ, RZ, R10 ;  /* 0x000000ffff0c7224 */ /* 0x000fce00078e000a */
.L_x_9:
[----:B------:R-:W-:Y:S05]  /*0b90*/  BSYNC.RECONVERGENT B1 ;  /* 0x0000000000017941 */ /* 0x000fea0003800200 */
.L_x_7:
[----:B------:R-:W-:Y:S02]  /*0ba0*/  IMAD.MOV.U32 R2, RZ, RZ, R4 ;  /* 0x000000ffff027224 */ /* 0x000fe400078e0004 */
[----:B------:R-:W-:-:S04]  /*0bb0*/  IMAD.MOV.U32 R3, RZ, RZ, 0x0 ;  /* 0x00000000ff037424 */ /* 0x000fc800078e00ff */
[----:B------:R-:W-:Y:S05]  /*0bc0*/  RET.REL.NODEC R2 `(_Z4initPdddddii) ;  /* 0xfffffff4020c7950 */ /* 0x000fea0003c3ffff */
.L_x_12:
        /* <DEDUP_REMOVED lines=11> */
.L_x_13:


//--------------------- .nv.shared._Z3runPdS_ddii --------------------------
	.section	.nv.shared._Z3runPdS_ddii,"aw",@nobits
	.sectionflags	@""
	.align	16
	.zero		1024


//--------------------- .nv.shared.reserved.0     --------------------------
	.section	.nv.shared.reserved.0,"aw",@nobits
	.weak		__nv_reservedSMEM_offset_0_alias
	.size		__nv_reservedSMEM_offset_0_alias, 0, 64
	.other		__nv_reservedSMEM_offset_0_alias,@"STO_CUDA_RESERVED_SHARED STV_DEFAULT"
__nv_reservedSMEM_offset_0_alias:
	.zero		0
	.zero		64


//--------------------- .nv.shared._Z8writeOutPdS_ii --------------------------
	.section	.nv.shared._Z8writeOutPdS_ii,"aw",@nobits
	.sectionflags	@""
	.align	16
	.zero		1024


//--------------------- .nv.shared._Z4initPdddddii --------------------------
	.section	.nv.shared._Z4initPdddddii,"aw",@nobits
	.sectionflags	@""
	.align	16
	.zero		1024


//--------------------- .nv.constant0._Z3runPdS_ddii --------------------------
	.section	.nv.constant0._Z3runPdS_ddii,"a",@progbits
	.sectionflags	@""
	.align	4
.nv.constant0._Z3runPdS_ddii:
	.zero		936


//--------------------- .nv.constant0._Z8writeOutPdS_ii --------------------------
	.section	.nv.constant0._Z8writeOutPdS_ii,"a",@progbits
	.sectionflags	@""
	.align	4
.nv.constant0._Z8writeOutPdS_ii:
	.zero		920


//--------------------- .nv.constant0._Z4initPdddddii --------------------------
	.section	.nv.constant0._Z4initPdddddii,"a",@progbits
	.sectionflags	@""
	.align	4
.nv.constant0._Z4initPdddddii:
	.zero		944


//--------------------- SYMBOLS --------------------------

	.type		.nv.reservedSmem.offset0,@object
	.size		.nv.reservedSmem.offset0,0x4
	.type		.nv.reservedSmem.cap,@object
	.size		.nv.reservedSmem.cap,0x4
